//
// Generated by NVIDIA NVVM Compiler
//
// Compiler Build ID: CL-36424714
// Cuda compilation tools, release 13.0, V13.0.88
// Based on NVVM 20.0.0
//

.version 9.0
.target sm_100
.address_size 64

	// .globl	_Z15block_reductionPii
.extern .func __assertfail
(
	.param .b64 __assertfail_param_0,
	.param .b64 __assertfail_param_1,
	.param .b32 __assertfail_param_2,
	.param .b64 __assertfail_param_3,
	.param .b64 __assertfail_param_4
)
;
.global .align 1 .b8 __unnamed_1[33] = {118, 111, 105, 100, 32, 98, 108, 111, 99, 107, 95, 114, 101, 100, 117, 99, 116, 105, 111, 110, 40, 105, 110, 116, 32, 42, 44, 32, 105, 110, 116, 41};
// _ZZ15block_reductionPiiE4smem has been demoted
.global .align 1 .b8 $str[18] = {98, 108, 111, 99, 107, 68, 105, 109, 46, 120, 32, 60, 61, 32, 50, 53, 54};
.global .align 1 .b8 $str$1[27] = {47, 116, 109, 112, 47, 115, 97, 115, 115, 95, 99, 117, 95, 54, 49, 48, 119, 106, 120, 98, 53, 47, 107, 46, 99, 117};

.visible .entry _Z15block_reductionPii(
	.param .u64 .ptr .align 1 _Z15block_reductionPii_param_0,
	.param .u32 _Z15block_reductionPii_param_1
)
{
	.reg .pred 	%p<5>;
	.reg .b32 	%r<15>;
	.reg .b64 	%rd<11>;
	// demoted variable
	.shared .align 4 .b8 _ZZ15block_reductionPiiE4smem[1024];
	ld.param.u64 	%rd1, [_Z15block_reductionPii_param_0];
	mov.u32 	%r14, %ntid.x;
	setp.lt.u32 	%p1, %r14, 257;
	@%p1 bra 	$L__BB0_2;
	mov.u64 	%rd2, $str;
	cvta.global.u64 	%rd3, %rd2;
	mov.u64 	%rd4, $str$1;
	cvta.global.u64 	%rd5, %rd4;
	mov.u64 	%rd6, __unnamed_1;
	cvta.global.u64 	%rd7, %rd6;
	{ // callseq 0, 0
	.param .b64 param0;
	st.param.b64 	[param0], %rd3;
	.param .b64 param1;
	st.param.b64 	[param1], %rd5;
	.param .b32 param2;
	st.param.b32 	[param2], 11;
	.param .b64 param3;
	st.param.b64 	[param3], %rd7;
	.param .b64 param4;
	st.param.b64 	[param4], 1;
	call.uni 
	__assertfail, 
	(
	param0, 
	param1, 
	param2, 
	param3, 
	param4
	);
	} // callseq 0
$L__BB0_2:
	mov.u32 	%r2, %tid.x;
	shl.b32 	%r6, %r2, 2;
	mov.u32 	%r7, _ZZ15block_reductionPiiE4smem;
	add.s32 	%r3, %r7, %r6;
	st.shared.u32 	[%r3], %r2;
	bar.sync 	0;
	setp.lt.u32 	%p2, %r14, 2;
	@%p2 bra 	$L__BB0_6;
$L__BB0_3:
	shr.u32 	%r5, %r14, 1;
	setp.ge.u32 	%p3, %r2, %r5;
	@%p3 bra 	$L__BB0_5;
	ld.shared.u32 	%r8, [%r3];
	shl.b32 	%r9, %r5, 2;
	add.s32 	%r10, %r3, %r9;
	ld.shared.u32 	%r11, [%r10];
	add.s32 	%r12, %r11, %r8;
	st.shared.u32 	[%r3], %r12;
$L__BB0_5:
	bar.sync 	0;
	setp.gt.u32 	%p4, %r14, 3;
	mov.u32 	%r14, %r5;
	@%p4 bra 	$L__BB0_3;
$L__BB0_6:
	cvta.to.global.u64 	%rd8, %rd1;
	ld.shared.u32 	%r13, [_ZZ15block_reductionPiiE4smem];
	mul.wide.u32 	%rd9, %r2, 4;
	add.s64 	%rd10, %rd8, %rd9;
	st.global.u32 	[%rd10], %r13;
	ret;

}


// ===== COMPILED SASS (sm_100) =====

	.target	sm_100

	.elftype	@"ET_EXEC"


//--------------------- .note.nv.tkinfo           --------------------------
	.section	.note.nv.tkinfo,"",@"SHT_NOTE"
	.sectionflags	@"SHF_NOTE_NV_TKINFO"
	.tkinfo
        /*0018*/ 	.word	0x00000002
        /*0030*/ 	.string	""
        /*0030*/ 	.string	"ptxas"
        /*0030*/ 	.string	"Cuda compilation tools, release 13.0, V13.0.88"
        /*0030*/ 	.string	"Build cuda_13.0.r13.0/compiler.36424714_0"
        /*0030*/ 	.string	"-arch sm_100 -m 64 "



//--------------------- .note.nv.cuinfo           --------------------------
	.section	.note.nv.cuinfo,"",@"SHT_NOTE"
	.sectionflags	@"SHF_NOTE_NV_CUINFO"
        /*0018*/ 	.short	0x0002
        /*001a*/ 	.short	0x0064
        /*001c*/ 	.short	0x0082
	.zero		2


//--------------------- .nv.info                  --------------------------
	.section	.nv.info,"",@"SHT_CUDA_INFO"
	.align	4


	//----- nvinfo : EIATTR_REGCOUNT
	.align		4
        /*0000*/ 	.byte	0x04, 0x2f
        /*0002*/ 	.short	(.L_4 - .L_3)
	.align		4
.L_3:
        /*0004*/ 	.word	index@(_Z15block_reductionPii)
        /*0008*/ 	.word	0x00000018


	//----- nvinfo : EIATTR_FRAME_SIZE
	.align		4
.L_4:
        /*000c*/ 	.byte	0x04, 0x11
        /*000e*/ 	.short	(.L_6 - .L_5)
	.align		4
.L_5:
        /*0010*/ 	.word	index@(_Z15block_reductionPii)
        /*0014*/ 	.word	0x00000000


	//----- nvinfo : EIATTR_MIN_STACK_SIZE
	.align		4
.L_6:
        /*0018*/ 	.byte	0x04, 0x12
        /*001a*/ 	.short	(.L_8 - .L_7)
	.align		4
.L_7:
        /*001c*/ 	.word	index@(_Z15block_reductionPii)
        /*0020*/ 	.word	0x00000000
.L_8:


//--------------------- .nv.compat                --------------------------
	.section	.nv.compat,"",@"SHT_CUDA_COMPAT_INFO"
	.align	4
        /*0000*/ 	.byte	0x02, 0x09, 0x00, 0x00, 0x02, 0x02, 0x01, 0x00, 0x02, 0x05, 0x05, 0x00, 0x03, 0x07, 0x01, 0x01
        /*0010*/ 	.byte	0x02, 0x03, 0x00, 0x00, 0x02, 0x06, 0x01, 0x00, 0x04, 0x0b, 0x08, 0x00, 0x09, 0x00, 0x00, 0x00
        /*0020*/ 	.byte	0x00, 0x00, 0x00, 0x00


//--------------------- .nv.info._Z15block_reductionPii --------------------------
	.section	.nv.info._Z15block_reductionPii,"",@"SHT_CUDA_INFO"
	.sectionflags	@""
	.align	4


	//----- nvinfo : EIATTR_CUDA_API_VERSION
	.align		4
        /*0000*/ 	.byte	0x04, 0x37
        /*0002*/ 	.short	(.L_10 - .L_9)
.L_9:
        /*0004*/ 	.word	0x00000082


	//----- nvinfo : EIATTR_KPARAM_INFO
	.align		4
.L_10:
        /*0008*/ 	.byte	0x04, 0x17
        /*000a*/ 	.short	(.L_12 - .L_11)
.L_11:
        /*000c*/ 	.word	0x00000000
        /*0010*/ 	.short	0x0001
        /*0012*/ 	.short	0x0008
        /*0014*/ 	.byte	0x00, 0xf0, 0x11, 0x00


	//----- nvinfo : EIATTR_KPARAM_INFO
	.align		4
.L_12:
        /*0018*/ 	.byte	0x04, 0x17
        /*001a*/ 	.short	(.L_14 - .L_13)
.L_13:
        /*001c*/ 	.word	0x00000000
        /*0020*/ 	.short	0x0000
        /*0022*/ 	.short	0x0000
        /*0024*/ 	.byte	0x00, 0xf5, 0x21, 0x00


	//----- nvinfo : EIATTR_SPARSE_MMA_MASK
	.align		4
.L_14:
        /*0028*/ 	.byte	0x03, 0x50
        /*002a*/ 	.short	0x0000


	//----- nvinfo : EIATTR_MAXREG_COUNT
	.align		4
        /*002c*/ 	.byte	0x03, 0x1b
        /*002e*/ 	.short	0x00ff


	//----- nvinfo : EIATTR_NUM_BARRIERS
	.align		4
        /*0030*/ 	.byte	0x02, 0x4c
        /*0032*/ 	.byte	0x01
	.zero		1


	//----- nvinfo : EIATTR_EXTERNS
	.align		4
        /*0034*/ 	.byte	0x04, 0x0f
        /*0036*/ 	.short	(.L_16 - .L_15)


	//   ....[0]....
	.align		4
.L_15:
        /*0038*/ 	.word	index@(__assertfail)


	//----- nvinfo : EIATTR_MERCURY_ISA_VERSION
	.align		4
.L_16:
        /*003c*/ 	.byte	0x03, 0x5f
        /*003e*/ 	.short	0x0101


	//----- nvinfo : EIATTR_VRC_CTA_INIT_COUNT
	.align		4
        /*0040*/ 	.byte	0x02, 0x4a
	.zero		1
	.zero		1


	//----- nvinfo : EIATTR_SYSCALL_OFFSETS
	.align		4
        /*0044*/ 	.byte	0x04, 0x46
        /*0046*/ 	.short	(.L_18 - .L_17)


	//   ....[0]....
.L_17:
        /*0048*/ 	.word	0x00000140


	//----- nvinfo : EIATTR_EXIT_INSTR_OFFSETS
	.align		4
.L_18:
        /*004c*/ 	.byte	0x04, 0x1c
        /*004e*/ 	.short	(.L_20 - .L_19)


	//   ....[0]....
.L_19:
        /*0050*/ 	.word	0x00000320


	//----- nvinfo : EIATTR_CBANK_PARAM_SIZE
	.align		4
.L_20:
        /*0054*/ 	.byte	0x03, 0x19
        /*0056*/ 	.short	0x000c


	//----- nvinfo : EIATTR_PARAM_CBANK
	.align		4
        /*0058*/ 	.byte	0x04, 0x0a
        /*005a*/ 	.short	(.L_22 - .L_21)
	.align		4
.L_21:
        /*005c*/ 	.word	index@(.nv.constant0._Z15block_reductionPii)
        /*0060*/ 	.short	0x0380
        /*0062*/ 	.short	0x000c


	//----- nvinfo : EIATTR_SW_WAR
	.align		4
.L_22:
        /*0064*/ 	.byte	0x04, 0x36
        /*0066*/ 	.short	(.L_24 - .L_23)
.L_23:
        /*0068*/ 	.word	0x00000008
.L_24:


//--------------------- .nv.callgraph             --------------------------
	.section	.nv.callgraph,"",@"SHT_CUDA_CALLGRAPH"
	.align	4
	.sectionentsize	8
	.align		4
        /*0000*/ 	.word	0x00000000
	.align		4
        /*0004*/ 	.word	0xffffffff
	.align		4
        /*0008*/ 	.word	index@(_Z15block_reductionPii)
	.align		4
        /*000c*/ 	.word	index@(__assertfail)
	.align		4
        /*0010*/ 	.word	0x00000000
	.align		4
        /*0014*/ 	.word	0xfffffffe
	.align		4
        /*0018*/ 	.word	0x00000000
	.align		4
        /*001c*/ 	.word	0xfffffffd
	.align		4
        /*0020*/ 	.word	0x00000000
	.align		4
        /*0024*/ 	.word	0xfffffffc


//--------------------- .nv.constant4             --------------------------
	.section	.nv.constant4,"a",@progbits
	.align	8
	.align		8
.nv.constant4:
        /*0000*/ 	.dword	__assertfail
	.align		8
        /*0008*/ 	.dword	__unnamed_1
	.align		8
        /*0010*/ 	.dword	$str
	.align		8
        /*0018*/ 	.dword	$str$1


//--------------------- .text._Z15block_reductionPii --------------------------
	.section	.text._Z15block_reductionPii,"ax",@progbits
	.align	128
        .global         _Z15block_reductionPii
        .type           _Z15block_reductionPii,@function
        .size           _Z15block_reductionPii,(.L_x_4 - _Z15block_reductionPii)
        .other          _Z15block_reductionPii,@"STO_CUDA_ENTRY STV_DEFAULT"
_Z15block_reductionPii:
.text._Z15block_reductionPii:
[----:B------:R-:W0:Y:S01]  /*0000*/  LDC R1, c[0x0][0x37c] ;  /* 0x0000df00ff017b82 */ /* 0x000e220000000800 */
[----:B------:R-:W1:Y:S02]  /*0010*/  LDCU UR4, c[0x0][0x360] ;  /* 0x00006c00ff0477ac */ /* 0x000e640008000800 */
[----:B-1----:R-:W-:Y:S02]  /*0020*/  UISETP.GE.U32.AND UP0, UPT, UR4, 0x101, UPT ;  /* 0x000001010400788c */ /* 0x002fe4000bf06070 */
[----:B------:R-:W-:-:S07]  /*0030*/  IMAD.U32 R16, RZ, RZ, UR4 ;  /* 0x00000004ff107e24 */ /* 0x000fce000f8e00ff */
[----:B------:R-:W-:Y:S05]  /*0040*/  BRA.U !UP0, `(.L_x_0) ;  /* 0x0000000108407547 */ /* 0x000fea000b800000 */
[----:B------:R-:W-:Y:S01]  /*0050*/  MOV R0, 0x0 ;  /* 0x0000000000007802 */ /* 0x000fe20000000f00 */
[----:B------:R-:W1:Y:S01]  /*0060*/  LDCU.64 UR4, c[0x4][0x10] ;  /* 0x01000200ff0477ac */ /* 0x000e620008000a00 */
[----:B------:R-:W-:Y:S02]  /*0070*/  HFMA2 R12, -RZ, RZ, 0, 5.9604644775390625e-08 ;  /* 0x00000001ff0c7431 */ /* 0x000fe400000001ff */
[----:B------:R-:W-:Y:S01]  /*0080*/  IMAD.MOV.U32 R8, RZ, RZ, 0xb ;  /* 0x0000000bff087424 */ /* 0x000fe200078e00ff */
[----:B------:R2:W3:Y:S01]  /*0090*/  LDC.64 R2, c[0x4][R0] ;  /* 0x0100000000027b82 */ /* 0x0004e20000000a00 */
[----:B------:R-:W4:Y:S01]  /*00a0*/  LDCU.64 UR6, c[0x4][0x18] ;  /* 0x01000300ff0677ac */ /* 0x000f220008000a00 */
[----:B------:R-:W-:Y:S01]  /*00b0*/  IMAD.MOV.U32 R13, RZ, RZ, RZ ;  /* 0x000000ffff0d7224 */ /* 0x000fe200078e00ff */
[----:B------:R-:W5:Y:S01]  /*00c0*/  LDCU.64 UR8, c[0x4][0x8] ;  /* 0x01000100ff0877ac */ /* 0x000f620008000a00 */
[----:B-1----:R-:W-:Y:S01]  /*00d0*/  IMAD.U32 R4, RZ, RZ, UR4 ;  /* 0x00000004ff047e24 */ /* 0x002fe2000f8e00ff */
[----:B------:R-:W-:Y:S01]  /*00e0*/  MOV R5, UR5 ;  /* 0x0000000500057c02 */ /* 0x000fe20008000f00 */
[----:B----4-:R-:W-:-:S02]  /*00f0*/  IMAD.U32 R6, RZ, RZ, UR6 ;  /* 0x00000006ff067e24 */ /* 0x010fc4000f8e00ff */
[----:B------:R-:W-:Y:S01]  /*0100*/  IMAD.U32 R7, RZ, RZ, UR7 ;  /* 0x00000007ff077e24 */ /* 0x000fe2000f8e00ff */
[----:B-----5:R-:W-:Y:S01]  /*0110*/  MOV R10, UR8 ;  /* 0x00000008000a7c02 */ /* 0x020fe20008000f00 */
[----:B--2---:R-:W-:-:S07]  /*0120*/  IMAD.U32 R11, RZ, RZ, UR9 ;  /* 0x00000009ff0b7e24 */ /* 0x004fce000f8e00ff */
[----:B------:R-:W-:-:S07]  /*0130*/  LEPC R20, `(.L_x_0) ;  /* 0x000000001014794e */ /* 0x000fce0000000000 */
[----:B0--3--:R-:W-:Y:S05]  /*0140*/  CALL.ABS.NOINC R2 ;  /* 0x0000000002007343 */ /* 0x009fea0003c00000 */
.L_x_0:
[----:B------:R-:W1:Y:S01]  /*0150*/  S2R R7, SR_TID.X ;  /* 0x0000000000077919 */ /* 0x000e620000002100 */
[----:B------:R-:W2:Y:S01]  /*0160*/  S2UR UR5, SR_CgaCtaId ;  /* 0x00000000000579c3 */ /* 0x000ea20000008800 */
[----:B------:R-:W-:Y:S01]  /*0170*/  UMOV UR4, 0x400 ;  /* 0x0000040000047882 */ /* 0x000fe20000000000 */
[----:B------:R-:W-:Y:S01]  /*0180*/  ISETP.GE.U32.AND P0, PT, R16, 0x2, PT ;  /* 0x000000021000780c */ /* 0x000fe20003f06070 */
[----:B--2---:R-:W-:-:S06]  /*0190*/  ULEA UR4, UR5, UR4, 0x18 ;  /* 0x0000000405047291 */ /* 0x004fcc000f8ec0ff */
[----:B-1----:R-:W-:Y:S01]  /*01a0*/  LEA R0, R7, UR4, 0x2 ;  /* 0x0000000407007c11 */ /* 0x002fe2000f8e10ff */
[----:B------:R-:W-:Y:S05]  /*01b0*/  WARPSYNC.ALL ;  /* 0x0000000000007948 */ /* 0x000fea0003800000 */
[----:B------:R1:W-:Y:S01]  /*01c0*/  STS [R0], R7 ;  /* 0x0000000700007388 */ /* 0x0003e20000000800 */
[----:B------:R-:W2:Y:S01]  /*01d0*/  LDCU.64 UR6, c[0x0][0x358] ;  /* 0x00006b00ff0677ac */ /* 0x000ea20008000a00 */
[----:B------:R-:W-:Y:S06]  /*01e0*/  BAR.SYNC.DEFER_BLOCKING 0x0 ;  /* 0x0000000000007b1d */ /* 0x000fec0000010000 */
[----:B------:R-:W-:Y:S05]  /*01f0*/  @!P0 BRA `(.L_x_1) ;  /* 0x00000000002c8947 */ /* 0x000fea0003800000 */
.L_x_2:
[----:B------:R-:W-:-:S04]  /*0200*/  SHF.R.U32.HI R4, RZ, 0x1, R16 ;  /* 0x00000001ff047819 */ /* 0x000fc80000011610 */
[----:B------:R-:W-:-:S13]  /*0210*/  ISETP.GE.U32.AND P0, PT, R7, R4, PT ;  /* 0x000000040700720c */ /* 0x000fda0003f06070 */
[----:B------:R-:W-:Y:S01]  /*0220*/  @!P0 LEA R3, R4, R0, 0x2 ;  /* 0x0000000004038211 */ /* 0x000fe200078e10ff */
[----:B------:R-:W-:Y:S05]  /*0230*/  @!P0 LDS R2, [R0] ;  /* 0x0000000000028984 */ /* 0x000fea0000000800 */
[----:B------:R-:W3:Y:S02]  /*0240*/  @!P0 LDS R3, [R3] ;  /* 0x0000000003038984 */ /* 0x000ee40000000800 */
[----:B---3--:R-:W-:-:S05]  /*0250*/  @!P0 IMAD.IADD R5, R2, 0x1, R3 ;  /* 0x0000000102058824 */ /* 0x008fca00078e0203 */
[----:B------:R3:W-:Y:S01]  /*0260*/  @!P0 STS [R0], R5 ;  /* 0x0000000500008388 */ /* 0x0007e20000000800 */
[----:B------:R-:W-:Y:S01]  /*0270*/  BAR.SYNC.DEFER_BLOCKING 0x0 ;  /* 0x0000000000007b1d */ /* 0x000fe20000010000 */
[----:B------:R-:W-:Y:S02]  /*0280*/  ISETP.GT.U32.AND P0, PT, R16, 0x3, PT ;  /* 0x000000031000780c */ /* 0x000fe40003f04070 */
[----:B------:R-:W-:-:S11]  /*0290*/  MOV R16, R4 ;  /* 0x0000000400107202 */ /* 0x000fd60000000f00 */
[----:B---3--:R-:W-:Y:S05]  /*02a0*/  @P0 BRA `(.L_x_2) ;  /* 0xfffffffc00d40947 */ /* 0x008fea000383ffff */
.L_x_1:
[----:B------:R-:W3:Y:S01]  /*02b0*/  S2UR UR5, SR_CgaCtaId ;  /* 0x00000000000579c3 */ /* 0x000ee20000008800 */
[----:B------:R-:W-:-:S07]  /*02c0*/  UMOV UR4, 0x400 ;  /* 0x0000040000047882 */ /* 0x000fce0000000000 */
[----:B------:R-:W4:Y:S01]  /*02d0*/  LDC.64 R2, c[0x0][0x380] ;  /* 0x0000e000ff027b82 */ /* 0x000f220000000a00 */
[----:B---3--:R-:W-:Y:S01]  /*02e0*/  ULEA UR4, UR5, UR4, 0x18 ;  /* 0x0000000405047291 */ /* 0x008fe2000f8ec0ff */
[----:B----4-:R-:W-:-:S08]  /*02f0*/  IMAD.WIDE.U32 R2, R7, 0x4, R2 ;  /* 0x0000000407027825 */ /* 0x010fd000078e0002 */
[----:B------:R-:W2:Y:S04]  /*0300*/  LDS R5, [UR4] ;  /* 0x00000004ff057984 */ /* 0x000ea80008000800 */
[----:B--2---:R-:W-:Y:S01]  /*0310*/  STG.E desc[UR6][R2.64], R5 ;  /* 0x0000000502007986 */ /* 0x004fe2000c101906 */
[----:B------:R-:W-:Y:S05]  /*0320*/  EXIT ;  /* 0x000000000000794d */ /* 0x000fea0003800000 */
.L_x_3:
[----:B------:R-:W-:-:S00]  /*0330*/  BRA `(.L_x_3) ;  /* 0xfffffffc00fc7947 */ /* 0x000fc0000383ffff */
[----:B------:R-:W-:-:S00]  /*0340*/  NOP ;  /* 0x0000000000007918 */ /* 0x000fc00000000000 */
        /* <DEDUP_REMOVED lines=11> */
.L_x_4:


//--------------------- .nv.global.init           --------------------------
	.section	.nv.global.init,"aw",@progbits
.nv.global.init:
	.type		$str,@object
	.size		$str,($str$1 - $str)
$str:
        /*0000*/ 	.byte	0x62, 0x6c, 0x6f, 0x63, 0x6b, 0x44, 0x69, 0x6d, 0x2e, 0x78, 0x20, 0x3c, 0x3d, 0x20, 0x32, 0x35
        /*0010*/ 	.byte	0x36, 0x00
	.type		$str$1,@object
	.size		$str$1,(__unnamed_1 - $str$1)
$str$1:
        /*0012*/ 	.byte	0x2f, 0x74, 0x6d, 0x70, 0x2f, 0x73, 0x61, 0x73, 0x73, 0x5f, 0x63, 0x75, 0x5f, 0x36, 0x31, 0x30
        /*0022*/ 	.byte	0x77, 0x6a, 0x78, 0x62, 0x35, 0x2f, 0x6b, 0x2e, 0x63, 0x75, 0x00
	.type		__unnamed_1,@object
	.size		__unnamed_1,(.L_0 - __unnamed_1)
__unnamed_1:
        /*002d*/ 	.byte	0x76, 0x6f, 0x69, 0x64, 0x20, 0x62, 0x6c, 0x6f, 0x63, 0x6b, 0x5f, 0x72, 0x65, 0x64, 0x75, 0x63
        /*003d*/ 	.byte	0x74, 0x69, 0x6f, 0x6e, 0x28, 0x69, 0x6e, 0x74, 0x20, 0x2a, 0x2c, 0x20, 0x69, 0x6e, 0x74, 0x29
        /*004d*/ 	.byte	0x00
.L_0:


//--------------------- .nv.shared._Z15block_reductionPii --------------------------
	.section	.nv.shared._Z15block_reductionPii,"aw",@nobits
	.sectionflags	@""
	.align	4
.nv.shared._Z15block_reductionPii:
	.zero		2048


//--------------------- .nv.shared.reserved.0     --------------------------
	.section	.nv.shared.reserved.0,"aw",@nobits
	.weak		__nv_reservedSMEM_offset_0_alias
	.size		__nv_reservedSMEM_offset_0_alias, 0, 64
	.other		__nv_reservedSMEM_offset_0_alias,@"STO_CUDA_RESERVED_SHARED STV_DEFAULT"
__nv_reservedSMEM_offset_0_alias:
	.zero		0
	.zero		64


//--------------------- .nv.constant0._Z15block_reductionPii --------------------------
	.section	.nv.constant0._Z15block_reductionPii,"a",@progbits
	.sectionflags	@""
	.align	4
.nv.constant0._Z15block_reductionPii:
	.zero		908


//--------------------- SYMBOLS --------------------------

	.type		.nv.reservedSmem.offset0,@object
	.size		.nv.reservedSmem.offset0,0x4
	.type		.nv.reservedSmem.cap,@object
	.size		.nv.reservedSmem.cap,0x4
	.type		__assertfail,@function
